	.headerflags	@"EF_CUDA_TEXMODE_UNIFIED EF_CUDA_64BIT_ADDRESS EF_CUDA_ACCELERATORS EF_CUDA_SM90 EF_CUDA_VIRTUAL_SM(EF_CUDA_SM90)"
	.elftype	@"ET_EXEC"


//--------------------- .nv.info                  --------------------------
	.section	.nv.info,"",@"SHT_CUDA_INFO"
	.align	4


	//----- nvinfo : EIATTR_REGCOUNT
	.align		4
        /*0000*/ 	.byte	0x04, 0x2f
        /*0002*/ 	.short	(.L_1 - .L_0)
	.align		4
.L_0:
        /*0004*/ 	.word	index@(triton_mm)
        /*0008*/ 	.word	0x0000002f


	//----- nvinfo : EIATTR_MIN_STACK_SIZE
	.align		4
.L_1:
        /*000c*/ 	.byte	0x04, 0x12
        /*000e*/ 	.short	(.L_3 - .L_2)
	.align		4
.L_2:
        /*0010*/ 	.word	index@(triton_mm)
        /*0014*/ 	.word	0x00000000


	//----- nvinfo : EIATTR_FRAME_SIZE
	.align		4
.L_3:
        /*0018*/ 	.byte	0x04, 0x11
        /*001a*/ 	.short	(.L_5 - .L_4)
	.align		4
.L_4:
        /*001c*/ 	.word	index@(triton_mm)
        /*0020*/ 	.word	0x00000000


	//----- nvinfo : EIATTR_MIN_STACK_SIZE
	.align		4
.L_5:
        /*0024*/ 	.byte	0x04, 0x12
        /*0026*/ 	.short	(.L_7 - .L_6)
	.align		4
.L_6:
        /*0028*/ 	.word	index@(triton_mm)
        /*002c*/ 	.word	0x00000000
.L_7:


//--------------------- .nv.info.triton_mm        --------------------------
	.section	.nv.info.triton_mm,"",@"SHT_CUDA_INFO"
	.sectionflags	@""
	.align	4


	//----- nvinfo : EIATTR_CUDA_API_VERSION
	.align		4
        /*0000*/ 	.byte	0x04, 0x37
        /*0002*/ 	.short	(.L_9 - .L_8)
.L_8:
        /*0004*/ 	.word	0x0000007c


	//----- nvinfo : EIATTR_KPARAM_INFO
	.align		4
.L_9:
        /*0008*/ 	.byte	0x04, 0x17
        /*000a*/ 	.short	(.L_11 - .L_10)
.L_10:
        /*000c*/ 	.word	0x00000000
        /*0010*/ 	.short	0x0003
        /*0012*/ 	.short	0x0018
        /*0014*/ 	.byte	0x00, 0xf0, 0x11, 0x00


	//----- nvinfo : EIATTR_KPARAM_INFO
	.align		4
.L_11:
        /*0018*/ 	.byte	0x04, 0x17
        /*001a*/ 	.short	(.L_13 - .L_12)
.L_12:
        /*001c*/ 	.word	0x00000000
        /*0020*/ 	.short	0x0002
        /*0022*/ 	.short	0x0010
        /*0024*/ 	.byte	0x00, 0xf0, 0x21, 0x00


	//----- nvinfo : EIATTR_KPARAM_INFO
	.align		4
.L_13:
        /*0028*/ 	.byte	0x04, 0x17
        /*002a*/ 	.short	(.L_15 - .L_14)
.L_14:
        /*002c*/ 	.word	0x00000000
        /*0030*/ 	.short	0x0001
        /*0032*/ 	.short	0x0008
        /*0034*/ 	.byte	0x00, 0xf0, 0x21, 0x00


	//----- nvinfo : EIATTR_KPARAM_INFO
	.align		4
.L_15:
        /*0038*/ 	.byte	0x04, 0x17
        /*003a*/ 	.short	(.L_17 - .L_16)
.L_16:
        /*003c*/ 	.word	0x00000000
        /*0040*/ 	.short	0x0000
        /*0042*/ 	.short	0x0000
        /*0044*/ 	.byte	0x00, 0xf0, 0x21, 0x00


	//----- nvinfo : EIATTR_SPARSE_MMA_MASK
	.align		4
.L_17:
        /*0048*/ 	.byte	0x03, 0x50
        /*004a*/ 	.short	0x0000


	//----- nvinfo : EIATTR_MAXREG_COUNT
	.align		4
        /*004c*/ 	.byte	0x03, 0x1b
        /*004e*/ 	.short	0x00ff


	//----- nvinfo : EIATTR_COOP_GROUP_MASK_REGIDS
	.align		4
        /*0050*/ 	.byte	0x04, 0x29
        /*0052*/ 	.short	(.L_19 - .L_18)


	//   ....[0]....
.L_18:
        /*0054*/ 	.word	0xffffffff


	//----- nvinfo : EIATTR_COOP_GROUP_INSTR_OFFSETS
	.align		4
.L_19:
        /*0058*/ 	.byte	0x04, 0x28
        /*005a*/ 	.short	(.L_21 - .L_20)


	//   ....[0]....
.L_20:
        /*005c*/ 	.word	0x00000df0


	//----- nvinfo : EIATTR_EXIT_INSTR_OFFSETS
	.align		4
.L_21:
        /*0060*/ 	.byte	0x04, 0x1c
        /*0062*/ 	.short	(.L_23 - .L_22)


	//   ....[0]....
.L_22:
        /*0064*/ 	.word	0x00000050


	//   ....[1]....
        /*0068*/ 	.word	0x000013c0


	//   ....[2]....
        /*006c*/ 	.word	0x00001410


	//----- nvinfo : EIATTR_MAX_THREADS
	.align		4
.L_23:
        /*0070*/ 	.byte	0x04, 0x05
        /*0072*/ 	.short	(.L_25 - .L_24)
.L_24:
        /*0074*/ 	.word	0x00000100
        /*0078*/ 	.word	0x00000001
        /*007c*/ 	.word	0x00000001


	//----- nvinfo : EIATTR_CBANK_PARAM_SIZE
	.align		4
.L_25:
        /*0080*/ 	.byte	0x03, 0x19
        /*0082*/ 	.short	0x001c


	//----- nvinfo : EIATTR_PARAM_CBANK
	.align		4
        /*0084*/ 	.byte	0x04, 0x0a
        /*0086*/ 	.short	(.L_27 - .L_26)
	.align		4
.L_26:
        /*0088*/ 	.word	index@(.nv.constant0.triton_mm)
        /*008c*/ 	.short	0x0210
        /*008e*/ 	.short	0x001c


	//----- nvinfo : EIATTR_SW_WAR
	.align		4
.L_27:
        /*0090*/ 	.byte	0x04, 0x36
        /*0092*/ 	.short	(.L_29 - .L_28)
.L_28:
        /*0094*/ 	.word	0x00000008
.L_29:


//--------------------- .nv.callgraph             --------------------------
	.section	.nv.callgraph,"",@"SHT_CUDA_CALLGRAPH"
	.align	4
	.sectionentsize	8
	.align		4
        /*0000*/ 	.word	0x00000000
	.align		4
        /*0004*/ 	.word	0xffffffff
	.align		4
        /*0008*/ 	.word	0x00000000
	.align		4
        /*000c*/ 	.word	0xfffffffe
	.align		4
        /*0010*/ 	.word	0x00000000
	.align		4
        /*0014*/ 	.word	0xfffffffd
	.align		4
        /*0018*/ 	.word	0x00000000
	.align		4
        /*001c*/ 	.word	0xfffffffc


//--------------------- .text.triton_mm           --------------------------
	.section	.text.triton_mm,"ax",@progbits
	.sectionflags	@"SHF_BARRIERS=1"
	.align	128
        .global         triton_mm
        .type           triton_mm,@function
        .size           triton_mm,(.L_x_2 - triton_mm)
        .other          triton_mm,@"STO_CUDA_ENTRY STV_DEFAULT"
triton_mm:
.text.triton_mm:
[----:B------:R-:W1:Y:S02]  /*0000*/  LDC R1, c[0x0][0x28] ;  /* 0x00000a00ff017b82 */ /* 0x000e640000000800 */
[----:B------:R-:W-:Y:S01]  /*0010*/  ULDC UR8, c[0x0][0x228] ;  /* 0x00008a0000087ab9 */ /* 0x000fe20000000800 */
[----:B------:R-:W-:Y:S02]  /*0020*/  UMOV UR4, 0xc00 ;  /* 0x00000c0000047882 */ /* 0x000fe40000000000 */
[----:B------:R-:W-:-:S06]  /*0030*/  UIMAD UR4, UR8, UR4, 0xc00000 ;  /* 0x00c00000080474a4 */ /* 0x000fcc000f8e0204 */
[----:B------:R-:W-:-:S13]  /*0040*/  ISETP.NE.AND P0, PT, RZ, UR4, PT ;  /* 0x00000004ff007c0c */ /* 0x000fda000bf05270 */
[----:B------:R-:W-:Y:S05]  /*0050*/  @!P0 EXIT ;  /* 0x000000000000894d */ /* 0x000fea0003800000 */
[----:B------:R-:W2:Y:S01]  /*0060*/  S2UR UR9, SR_CTAID.X ;  /* 0x00000000000979c3 */ /* 0x000ea20000002500 */
[----:B------:R-:W-:Y:S01]  /*0070*/  UIADD3 UR6, UR8, 0x103f, URZ ;  /* 0x0000103f08067890 */ /* 0x000fe2000fffe03f */
[----:B------:R-:W3:Y:S01]  /*0080*/  S2R R5, SR_CTAID.X ;  /* 0x0000000000057919 */ /* 0x000ee20000002500 */
[----:B------:R-:W-:Y:S01]  /*0090*/  ULDC.64 UR26, c[0x0][0x208] ;  /* 0x00008200001a7ab9 */ /* 0x000fe20000000a00 */
[----:B------:R-:W-:Y:S02]  /*00a0*/  CS2R R24, SRZ ;  /* 0x0000000000187805 */ /* 0x000fe4000001ff00 */
[----:B------:R-:W-:Y:S02]  /*00b0*/  CS2R R26, SRZ ;  /* 0x00000000001a7805 */ /* 0x000fe4000001ff00 */
[----:B------:R-:W-:Y:S02]  /*00c0*/  CS2R R28, SRZ ;  /* 0x00000000001c7805 */ /* 0x000fe4000001ff00 */
[----:B------:R-:W-:-:S02]  /*00d0*/  CS2R R34, SRZ ;  /* 0x0000000000227805 */ /* 0x000fc4000001ff00 */
[----:B------:R-:W-:Y:S02]  /*00e0*/  CS2R R36, SRZ ;  /* 0x0000000000247805 */ /* 0x000fe4000001ff00 */
[----:B------:R-:W-:Y:S01]  /*00f0*/  CS2R R38, SRZ ;  /* 0x0000000000267805 */ /* 0x000fe2000001ff00 */
[----:B------:R-:W-:Y:S01]  /*0100*/  UMOV UR22, 0x1 ;  /* 0x0000000100167882 */ /* 0x000fe20000000000 */
[----:B------:R-:W-:Y:S01]  /*0110*/  UMOV UR23, 0xffffffff ;  /* 0xffffffff00177882 */ /* 0x000fe20000000000 */
[----:B------:R-:W-:Y:S01]  /*0120*/  UMOV UR24, 0xffffffc0 ;  /* 0xffffffc000187882 */ /* 0x000fe20000000000 */
[----:B--2---:R-:W-:Y:S02]  /*0130*/  UIMAD.WIDE UR4, UR9, 0x2aaaaaab, URZ ;  /* 0x2aaaaaab090478a5 */ /* 0x004fe4000f8e023f */
[----:B------:R-:W-:Y:S01]  /*0140*/  ISETP.LE.AND P1, PT, RZ, UR9, PT ;  /* 0x00000009ff007c0c */ /* 0x000fe2000bf23270 */
[----:B------:R-:W-:Y:S02]  /*0150*/  USHF.R.S32.HI UR4, URZ, 0x1f, UR6 ;  /* 0x0000001f3f047899 */ /* 0x000fe40008011406 */
[----:B------:R-:W-:-:S02]  /*0160*/  USHF.R.U32.HI UR7, URZ, 0x1f, UR5 ;  /* 0x0000001f3f077899 */ /* 0x000fc40008011605 */
[----:B------:R-:W-:Y:S02]  /*0170*/  ULEA.HI UR4, UR4, UR6, URZ, 0x6 ;  /* 0x0000000604047291 */ /* 0x000fe4000f8f303f */
[----:B------:R-:W-:Y:S01]  /*0180*/  ULEA.HI.SX32 UR7, UR5, UR7, 0x1a ;  /* 0x0000000705077291 */ /* 0x000fe2000f8fd23f */
[----:B---3--:R-:W-:Y:S01]  /*0190*/  IABS R7, R5 ;  /* 0x0000000500077213 */ /* 0x008fe20000000000 */
[----:B------:R-:W-:Y:S02]  /*01a0*/  UIADD3 UR6, UR8, 0x1000, URZ ;  /* 0x0000100008067890 */ /* 0x000fe4000fffe03f */
[----:B------:R-:W-:Y:S02]  /*01b0*/  USHF.L.U32 UR5, UR7, 0x3, URZ ;  /* 0x0000000307057899 */ /* 0x000fe4000800063f */
[----:B------:R-:W-:Y:S02]  /*01c0*/  UIMAD UR7, UR7, -0x180, UR9 ;  /* 0xfffffe80070778a4 */ /* 0x000fe4000f8e0209 */
[----:B------:R-:W-:Y:S01]  /*01d0*/  ULEA.HI.SX32 UR4, UR4, -UR5, 0x1a ;  /* 0x8000000504047291 */ /* 0x000fe2000f8fd23f */
[----:B------:R-:W-:-:S03]  /*01e0*/  IABS R8, UR6 ;  /* 0x0000000600087c13 */ /* 0x000fc60008000000 */
[----:B------:R-:W-:-:S04]  /*01f0*/  UISETP.LT.AND UP0, UPT, UR4, 0x8, UPT ;  /* 0x000000080400788c */ /* 0x000fc8000bf01270 */
[----:B------:R-:W-:-:S06]  /*0200*/  USEL UR4, UR4, 0x8, UP0 ;  /* 0x0000000804047887 */ /* 0x000fcc0008000000 */
[----:B------:R-:W-:-:S05]  /*0210*/  IMAD.U32 R4, RZ, RZ, UR4 ;  /* 0x00000004ff047e24 */ /* 0x000fca000f8e00ff */
[----:B------:R-:W-:-:S04]  /*0220*/  IABS R11, R4 ;  /* 0x00000004000b7213 */ /* 0x000fc80000000000 */
[----:B------:R-:W2:Y:S08]  /*0230*/  I2F.RP R0, R11 ;  /* 0x0000000b00007306 */ /* 0x000eb00000209400 */
[----:B--2---:R-:W2:Y:S02]  /*0240*/  MUFU.RCP R0, R0 ;  /* 0x0000000000007308 */ /* 0x004ea40000001000 */
[----:B--2---:R-:W-:-:S06]  /*0250*/  VIADD R2, R0, 0xffffffe ;  /* 0x0ffffffe00027836 */ /* 0x004fcc0000000000 */
[----:B------:R2:W3:Y:S02]  /*0260*/  F2I.FTZ.U32.TRUNC.NTZ R3, R2 ;  /* 0x0000000200037305 */ /* 0x0004e4000021f000 */
[----:B--2---:R-:W-:Y:S02]  /*0270*/  IMAD.MOV.U32 R2, RZ, RZ, RZ ;  /* 0x000000ffff027224 */ /* 0x004fe400078e00ff */
[----:B---3--:R-:W-:-:S04]  /*0280*/  IMAD.MOV R6, RZ, RZ, -R3 ;  /* 0x000000ffff067224 */ /* 0x008fc800078e0a03 */
[----:B------:R-:W-:Y:S01]  /*0290*/  IMAD R5, R6, R11, RZ ;  /* 0x0000000b06057224 */ /* 0x000fe200078e02ff */
[----:B------:R-:W-:-:S03]  /*02a0*/  IABS R6, R4 ;  /* 0x0000000400067213 */ /* 0x000fc60000000000 */
[----:B------:R-:W-:Y:S02]  /*02b0*/  IMAD.HI.U32 R4, R3, R5, R2 ;  /* 0x0000000503047227 */ /* 0x000fe400078e0002 */
[----:B------:R-:W2:Y:S02]  /*02c0*/  I2F.RP R5, R8 ;  /* 0x0000000800057306 */ /* 0x000ea40000209400 */
[----:B------:R-:W-:Y:S02]  /*02d0*/  IMAD.MOV.U32 R3, RZ, RZ, R7 ;  /* 0x000000ffff037224 */ /* 0x000fe400078e0007 */
[----:B------:R-:W-:Y:S02]  /*02e0*/  IMAD.MOV R7, RZ, RZ, -R6 ;  /* 0x000000ffff077224 */ /* 0x000fe400078e0a06 */
[----:B------:R-:W-:-:S04]  /*02f0*/  IMAD.HI.U32 R0, R4, R3, RZ ;  /* 0x0000000304007227 */ /* 0x000fc800078e00ff */
[----:B------:R-:W-:Y:S02]  /*0300*/  IMAD R2, R0, R7, R3 ;  /* 0x0000000700027224 */ /* 0x000fe400078e0203 */
[----:B------:R-:W3:Y:S01]  /*0310*/  S2R R0, SR_TID.X ;  /* 0x0000000000007919 */ /* 0x000ee20000002100 */
[----:B------:R-:W-:Y:S02]  /*0320*/  IMAD.U32 R3, RZ, RZ, UR7 ;  /* 0x00000007ff037e24 */ /* 0x000fe4000f8e00ff */
[----:B------:R-:W-:Y:S01]  /*0330*/  ISETP.GT.U32.AND P0, PT, R11, R2, PT ;  /* 0x000000020b00720c */ /* 0x000fe20003f04070 */
[----:B--2---:R-:W2:Y:S02]  /*0340*/  MUFU.RCP R5, R5 ;  /* 0x0000000500057308 */ /* 0x004ea40000001000 */
[----:B------:R-:W-:-:S05]  /*0350*/  IABS R9, R3 ;  /* 0x0000000300097213 */ /* 0x000fca0000000000 */
[----:B------:R-:W-:-:S05]  /*0360*/  IMAD.HI.U32 R4, R4, R9, RZ ;  /* 0x0000000904047227 */ /* 0x000fca00078e00ff */
[----:B------:R-:W-:Y:S02]  /*0370*/  @!P0 IMAD.IADD R2, R2, 0x1, -R11 ;  /* 0x0000000102028824 */ /* 0x000fe400078e0a0b */
[----:B--2---:R-:W-:-:S03]  /*0380*/  VIADD R3, R5, 0xffffffe ;  /* 0x0ffffffe05037836 */ /* 0x004fc60000000000 */
[C---:B------:R-:W-:Y:S01]  /*0390*/  ISETP.GT.U32.AND P0, PT, R11.reuse, R2, PT ;  /* 0x000000020b00720c */ /* 0x040fe20003f04070 */
[----:B------:R-:W-:Y:S01]  /*03a0*/  IMAD R5, R4, R7, R9 ;  /* 0x0000000704057224 */ /* 0x000fe200078e0209 */
[----:B------:R-:W-:Y:S01]  /*03b0*/  LOP3.LUT R7, RZ, UR4, RZ, 0x33, !PT ;  /* 0x00000004ff077c12 */ /* 0x000fe2000f8e33ff */
[----:B------:R-:W2:Y:S03]  /*03c0*/  F2I.FTZ.U32.TRUNC.NTZ R3, R3 ;  /* 0x0000000300037305 */ /* 0x000ea6000021f000 */
[----:B------:R-:W-:Y:S02]  /*03d0*/  ISETP.GT.U32.AND P3, PT, R11, R5, PT ;  /* 0x000000050b00720c */ /* 0x000fe40003f64070 */
[----:B---3--:R-:W-:-:S05]  /*03e0*/  SHF.R.U32.HI R9, RZ, 0x3, R0 ;  /* 0x00000003ff097819 */ /* 0x008fca0000011600 */
[----:B------:R-:W-:Y:S01]  /*03f0*/  @!P0 IMAD.IADD R2, R2, 0x1, -R11 ;  /* 0x0000000102028824 */ /* 0x000fe200078e0a0b */
[----:B------:R-:W-:Y:S01]  /*0400*/  ISETP.NE.AND P0, PT, RZ, UR4, PT ;  /* 0x00000004ff007c0c */ /* 0x000fe2000bf05270 */
[----:B------:R-:W-:Y:S01]  /*0410*/  ULOP3.LUT UR4, UR7, UR4, URZ, 0x3c, !UPT ;  /* 0x0000000407047292 */ /* 0x000fe2000f8e3c3f */
[----:B------:R-:W-:Y:S01]  /*0420*/  SGXT.U32 R9, R9, 0x5 ;  /* 0x000000050909781a */ /* 0x000fe20000000000 */
[----:B------:R-:W-:Y:S01]  /*0430*/  @!P1 IMAD.MOV R2, RZ, RZ, -R2 ;  /* 0x000000ffff029224 */ /* 0x000fe200078e0a02 */
[----:B------:R-:W3:Y:S01]  /*0440*/  S2UR UR7, SR_CgaCtaId ;  /* 0x00000000000779c3 */ /* 0x000ee20000008800 */
[----:B--2---:R-:W-:Y:S02]  /*0450*/  IMAD.MOV R13, RZ, RZ, -R3 ;  /* 0x000000ffff0d7224 */ /* 0x004fe400078e0a03 */
[----:B------:R-:W-:Y:S01]  /*0460*/  @!P3 IMAD.IADD R5, R5, 0x1, -R11 ;  /* 0x000000010505b824 */ /* 0x000fe200078e0a0b */
[----:B------:R-:W-:Y:S01]  /*0470*/  SEL R2, R7, R2, !P0 ;  /* 0x0000000207027207 */ /* 0x000fe20004000000 */
[----:B------:R-:W-:Y:S01]  /*0480*/  IMAD R13, R13, R8, RZ ;  /* 0x000000080d0d7224 */ /* 0x000fe200078e02ff */
[----:B------:R-:W-:Y:S01]  /*0490*/  ISETP.LE.AND P1, PT, RZ, UR4, PT ;  /* 0x00000004ff007c0c */ /* 0x000fe2000bf23270 */
[----:B------:R-:W-:Y:S01]  /*04a0*/  @!P3 VIADD R4, R4, 0x1 ;  /* 0x000000010404b836 */ /* 0x000fe20000000000 */
[----:B------:R-:W-:Y:S01]  /*04b0*/  ISETP.GE.U32.AND P2, PT, R5, R11, PT ;  /* 0x0000000b0500720c */ /* 0x000fe20003f46070 */
[----:B------:R-:W-:Y:S01]  /*04c0*/  VIADD R2, R2, UR5 ;  /* 0x0000000502027c36 */ /* 0x000fe20008000000 */
[----:B------:R-:W-:Y:S01]  /*04d0*/  IABS R5, UR6 ;  /* 0x0000000600057c13 */ /* 0x000fe20008000000 */
[----:B------:R-:W-:-:S02]  /*04e0*/  UMOV UR4, 0x400 ;  /* 0x0000040000047882 */ /* 0x000fc40000000000 */
[----:B------:R-:W-:Y:S02]  /*04f0*/  IMAD.SHL.U32 R6, R2, 0x40, RZ ;  /* 0x0000004002067824 */ /* 0x000fe400078e00ff */
[----:B------:R-:W-:-:S04]  /*0500*/  IMAD.MOV.U32 R2, RZ, RZ, RZ ;  /* 0x000000ffff027224 */ /* 0x000fc800078e00ff */
[----:B------:R-:W-:Y:S01]  /*0510*/  IMAD.HI.U32 R10, R3, R13, R2 ;  /* 0x0000000d030a7227 */ /* 0x000fe200078e0002 */
[----:B------:R-:W-:Y:S01]  /*0520*/  LOP3.LUT R2, R6, R9, RZ, 0xfc, !PT ;  /* 0x0000000906027212 */ /* 0x000fe200078efcff */
[----:B------:R-:W2:Y:S01]  /*0530*/  LDC.64 R12, c[0x0][0x210] ;  /* 0x00008400ff0c7b82 */ /* 0x000ea20000000a00 */
[----:B------:R-:W-:Y:S01]  /*0540*/  LOP3.LUT R3, R6, 0x20, R9, 0xfe, !PT ;  /* 0x0000002006037812 */ /* 0x000fe200078efe09 */
[----:B------:R-:W-:Y:S01]  /*0550*/  IMAD.MOV R6, RZ, RZ, -R5 ;  /* 0x000000ffff067224 */ /* 0x000fe200078e0a05 */
[----:B------:R-:W-:Y:S01]  /*0560*/  IABS R15, R2 ;  /* 0x00000002000f7213 */ /* 0x000fe20000000000 */
[----:B------:R-:W-:Y:S01]  /*0570*/  @P2 VIADD R4, R4, 0x1 ;  /* 0x0000000104042836 */ /* 0x000fe20000000000 */
[----:B------:R-:W-:Y:S01]  /*0580*/  IABS R17, R3 ;  /* 0x0000000300117213 */ /* 0x000fe20000000000 */
[----:B---3--:R-:W-:Y:S02]  /*0590*/  UPRMT UR7, UR7, 0x654, UR4 ;  /* 0x0000065407077896 */ /* 0x008fe40008000004 */
[----:B------:R-:W-:-:S04]  /*05a0*/  IMAD.HI.U32 R5, R10, R15, RZ ;  /* 0x0000000f0a057227 */ /* 0x000fc800078e00ff */
[----:B------:R-:W-:-:S04]  /*05b0*/  IMAD.HI.U32 R10, R10, R17, RZ ;  /* 0x000000110a0a7227 */ /* 0x000fc800078e00ff */
[-C--:B------:R-:W-:Y:S02]  /*05c0*/  IMAD R15, R5, R6.reuse, R15 ;  /* 0x00000006050f7224 */ /* 0x080fe400078e020f */
[----:B------:R-:W-:Y:S02]  /*05d0*/  IMAD R17, R10, R6, R17 ;  /* 0x000000060a117224 */ /* 0x000fe400078e0211 */
[----:B------:R-:W-:Y:S01]  /*05e0*/  @!P1 IMAD.MOV R4, RZ, RZ, -R4 ;  /* 0x000000ffff049224 */ /* 0x000fe200078e0a04 */
[----:B------:R-:W-:Y:S01]  /*05f0*/  ISETP.GT.U32.AND P2, PT, R8, R15, PT ;  /* 0x0000000f0800720c */ /* 0x000fe20003f44070 */
[----:B------:R-:W-:Y:S01]  /*0600*/  IMAD.SHL.U32 R5, R0, 0x8, RZ ;  /* 0x0000000800057824 */ /* 0x000fe200078e00ff */
[----:B------:R-:W-:Y:S02]  /*0610*/  ISETP.GT.U32.AND P3, PT, R8, R17, PT ;  /* 0x000000110800720c */ /* 0x000fe40003f64070 */
[----:B------:R-:W-:Y:S02]  /*0620*/  SEL R4, R7, R4, !P0 ;  /* 0x0000000407047207 */ /* 0x000fe40004000000 */
[----:B------:R-:W-:-:S02]  /*0630*/  LOP3.LUT R10, R5, 0x38, R0, 0x48, !PT ;  /* 0x00000038050a7812 */ /* 0x000fc400078e4800 */
[C---:B------:R-:W-:Y:S01]  /*0640*/  LOP3.LUT R7, R9.reuse, 0x20, RZ, 0xfc, !PT ;  /* 0x0000002009077812 */ /* 0x040fe200078efcff */
[----:B------:R-:W-:Y:S01]  /*0650*/  IMAD.SHL.U32 R4, R4, 0x40, RZ ;  /* 0x0000004004047824 */ /* 0x000fe200078e00ff */
[----:B------:R-:W-:Y:S01]  /*0660*/  ISETP.GE.AND P1, PT, R2, RZ, PT ;  /* 0x000000ff0200720c */ /* 0x000fe20003f26270 */
[----:B------:R-:W-:Y:S02]  /*0670*/  IMAD R6, R9, 0x40, R10 ;  /* 0x0000004009067824 */ /* 0x000fe400078e020a */
[--C-:B------:R-:W-:Y:S01]  /*0680*/  @!P2 IMAD.IADD R15, R15, 0x1, -R8.reuse ;  /* 0x000000010f0fa824 */ /* 0x100fe200078e0a08 */
[----:B------:R-:W-:Y:S01]  /*0690*/  LOP3.LUT R18, R4, R9, RZ, 0xfc, !PT ;  /* 0x0000000904127212 */ /* 0x000fe200078efcff */
[----:B------:R-:W-:Y:S01]  /*06a0*/  @!P3 IMAD.IADD R17, R17, 0x1, -R8 ;  /* 0x000000011111b824 */ /* 0x000fe200078e0a08 */
[----:B------:R-:W-:Y:S01]  /*06b0*/  LOP3.LUT R20, R4, 0x20, R9, 0xfe, !PT ;  /* 0x0000002004147812 */ /* 0x000fe200078efe09 */
[----:B------:R-:W-:Y:S01]  /*06c0*/  IMAD R7, R7, 0x40, R10 ;  /* 0x0000004007077824 */ /* 0x000fe200078e020a */
[C---:B------:R-:W-:Y:S01]  /*06d0*/  ISETP.GT.U32.AND P0, PT, R8.reuse, R15, PT ;  /* 0x0000000f0800720c */ /* 0x040fe20003f04070 */
[----:B------:R-:W3:Y:S01]  /*06e0*/  LDC.64 R10, c[0x0][0x218] ;  /* 0x00008600ff0a7b82 */ /* 0x000ee20000000a00 */
[----:B------:R-:W-:Y:S01]  /*06f0*/  ISETP.GT.U32.AND P2, PT, R8, R17, PT ;  /* 0x000000110800720c */ /* 0x000fe20003f44070 */
[----:B------:R-:W-:Y:S01]  /*0700*/  IMAD.HI R9, R18, 0x2aaaaaab, RZ ;  /* 0x2aaaaaab12097827 */ /* 0x000fe200078e02ff */
[----:B------:R-:W-:-:S02]  /*0710*/  ISETP.GE.AND P3, PT, R3, RZ, PT ;  /* 0x000000ff0300720c */ /* 0x000fc40003f66270 */
[----:B------:R-:W-:Y:S01]  /*0720*/  LEA R31, R6, UR7, 0x1 ;  /* 0x00000007061f7c11 */ /* 0x000fe2000f8e08ff */
[----:B------:R-:W-:Y:S01]  /*0730*/  IMAD.HI R16, R20, 0x2aaaaaab, RZ ;  /* 0x2aaaaaab14107827 */ /* 0x000fe200078e02ff */
[----:B------:R-:W-:-:S04]  /*0740*/  SHF.R.U32.HI R14, RZ, 0x1f, R9 ;  /* 0x0000001fff0e7819 */ /* 0x000fc80000011609 */
[----:B------:R-:W-:Y:S01]  /*0750*/  SHF.R.U32.HI R19, RZ, 0x1f, R16 ;  /* 0x0000001fff137819 */ /* 0x000fe20000011610 */
[--C-:B------:R-:W-:Y:S01]  /*0760*/  @!P0 IMAD.IADD R15, R15, 0x1, -R8.reuse ;  /* 0x000000010f0f8824 */ /* 0x100fe200078e0a08 */
[----:B------:R-:W-:Y:S01]  /*0770*/  LEA.HI R9, R9, R14, RZ, 0x17 ;  /* 0x0000000e09097211 */ /* 0x000fe200078fb8ff */
[----:B------:R-:W-:Y:S01]  /*0780*/  @!P2 IMAD.IADD R17, R17, 0x1, -R8 ;  /* 0x000000011111a824 */ /* 0x000fe200078e0a08 */
[----:B------:R-:W-:Y:S01]  /*0790*/  LEA.HI R19, R16, R19, RZ, 0x17 ;  /* 0x0000001310137211 */ /* 0x000fe200078fb8ff */
[----:B------:R-:W-:Y:S01]  /*07a0*/  @!P1 IMAD.MOV R15, RZ, RZ, -R15 ;  /* 0x000000ffff0f9224 */ /* 0x000fe200078e0a0f */
[----:B------:R-:W-:Y:S01]  /*07b0*/  ISETP.NE.AND P0, PT, RZ, UR6, PT ;  /* 0x00000006ff007c0c */ /* 0x000fe2000bf05270 */
[----:B------:R-:W-:Y:S01]  /*07c0*/  @!P3 IMAD.MOV R17, RZ, RZ, -R17 ;  /* 0x000000ffff11b224 */ /* 0x000fe200078e0a11 */
[----:B------:R-:W-:Y:S01]  /*07d0*/  LOP3.LUT R14, RZ, UR6, RZ, 0x33, !PT ;  /* 0x00000006ff0e7c12 */ /* 0x000fe2000f8e33ff */
[----:B------:R-:W-:Y:S01]  /*07e0*/  IMAD R19, R19, -0xc00, R20 ;  /* 0xfffff40013137824 */ /* 0x000fe200078e0214 */
[----:B------:R-:W-:Y:S01]  /*07f0*/  LOP3.LUT R8, R5, 0x38, RZ, 0xc0, !PT ;  /* 0x0000003805087812 */ /* 0x000fe200078ec0ff */
[----:B------:R-:W-:Y:S01]  /*0800*/  IMAD R9, R9, -0xc00, R18 ;  /* 0xfffff40009097824 */ /* 0x000fe200078e0212 */
[----:B------:R-:W-:-:S02]  /*0810*/  SEL R21, R14, R15, !P0 ;  /* 0x0000000f0e157207 */ /* 0x000fc40004000000 */
[----:B------:R-:W-:Y:S01]  /*0820*/  SEL R17, R14, R17, !P0 ;  /* 0x000000110e117207 */ /* 0x000fe20004000000 */
[--C-:B------:R-:W-:Y:S02]  /*0830*/  IMAD R19, R19, 0x3c00, R8.reuse ;  /* 0x00003c0013137824 */ /* 0x100fe400078e0208 */
[--C-:B------:R-:W-:Y:S02]  /*0840*/  IMAD R21, R21, 0x3c00, R8.reuse ;  /* 0x00003c0015157824 */ /* 0x100fe400078e0208 */
[--C-:B------:R-:W-:Y:S02]  /*0850*/  IMAD R17, R17, 0x3c00, R8.reuse ;  /* 0x00003c0011117824 */ /* 0x100fe400078e0208 */
[----:B------:R-:W-:Y:S02]  /*0860*/  IMAD R9, R9, 0x3c00, R8 ;  /* 0x00003c0009097824 */ /* 0x000fe400078e0208 */
[----:B--2---:R-:W-:-:S04]  /*0870*/  IMAD.WIDE R20, R21, 0x2, R12 ;  /* 0x0000000215147825 */ /* 0x004fc800078e020c */
[----:B---3--:R-:W-:Y:S01]  /*0880*/  IMAD.WIDE R32, R19, 0x2, R10 ;  /* 0x0000000213207825 */ /* 0x008fe200078e020a */
[----:B------:R-:W-:Y:S01]  /*0890*/  LEA R19, R7, UR7, 0x1 ;  /* 0x0000000707137c11 */ /* 0x000fe2000f8e08ff */
[----:B------:R-:W-:Y:S01]  /*08a0*/  @!PT LDS RZ, [RZ] ;  /* 0x00000000fffff984 */ /* 0x000fe20000000800 */
[----:B------:R-:W-:Y:S01]  /*08b0*/  @!PT LDS RZ, [RZ] ;  /* 0x00000000fffff984 */ /* 0x000fe20000000800 */
[----:B------:R-:W-:Y:S01]  /*08c0*/  @!PT LDS RZ, [RZ] ;  /* 0x00000000fffff984 */ /* 0x000fe20000000800 */
[----:B------:R-:W-:Y:S02]  /*08d0*/  LDGSTS.E.BYPASS.128 [R31], desc[UR26][R20.64] ;  /* 0x00000000141f7fae */ /* 0x000fe4000b901c5a */
[----:B------:R-:W-:-:S04]  /*08e0*/  IMAD.WIDE R22, R17, 0x2, R12 ;  /* 0x0000000211167825 */ /* 0x000fc800078e020c */
[----:B------:R-:W-:Y:S01]  /*08f0*/  IMAD.WIDE R16, R9, 0x2, R10 ;  /* 0x0000000209107825 */ /* 0x000fe200078e020a */
[----:B------:R-:W-:Y:S01]  /*0900*/  LDGSTS.E.BYPASS.128 [R19], desc[UR26][R22.64] ;  /* 0x0000000016137fae */ /* 0x000fe2000b901c5a */
[----:B------:R-:W-:Y:S02]  /*0910*/  IADD3 R14, P0, R22, 0x100, RZ ;  /* 0x00000100160e7810 */ /* 0x000fe40007f1e0ff */
[----:B------:R-:W-:Y:S01]  /*0920*/  IADD3 R10, P1, R20, 0x100, RZ ;  /* 0x00000100140a7810 */ /* 0x000fe20007f3e0ff */
[----:B------:R-:W0:Y:S01]  /*0930*/  LDGDEPBAR ;  /* 0x00000000000079af */ /* 0x000e220000000000 */
[----:B------:R-:W-:Y:S02]  /*0940*/  IMAD.SHL.U32 R12, R0, 0x2, RZ ;  /* 0x00000002000c7824 */ /* 0x000fe400078e00ff */
[----:B------:R-:W-:Y:S01]  /*0950*/  IMAD.X R15, RZ, RZ, R23, P0 ;  /* 0x000000ffff0f7224 */ /* 0x000fe200000e0617 */
[----:B------:R-:W-:Y:S01]  /*0960*/  LDGSTS.E.BYPASS.128 [R31+0x6000], desc[UR26][R16.64] ;  /* 0x06000000101f7fae */ /* 0x000fe2000b901c5a */
[----:B------:R-:W-:Y:S01]  /*0970*/  IMAD.X R11, RZ, RZ, R21, P1 ;  /* 0x000000ffff0b7224 */ /* 0x000fe200008e0615 */
[----:B------:R-:W-:-:S02]  /*0980*/  IADD3 R44, P0, R32, 0x100, RZ ;  /* 0x00000100202c7810 */ /* 0x000fc40007f1e0ff */
[----:B------:R-:W-:Y:S01]  /*0990*/  LDGSTS.E.BYPASS.128 [R19+0x6000], desc[UR26][R32.64] ;  /* 0x0600000020137fae */ /* 0x000fe2000b901c5a */
[----:B------:R-:W-:Y:S02]  /*09a0*/  IADD3 R13, P1, R16, 0x100, RZ ;  /* 0x00000100100d7810 */ /* 0x000fe40007f3e0ff */
[----:B------:R-:W-:Y:S01]  /*09b0*/  LOP3.LUT R12, R12, 0x100, RZ, 0xc0, !PT ;  /* 0x000001000c0c7812 */ /* 0x000fe200078ec0ff */
[----:B------:R-:W0:Y:S01]  /*09c0*/  LDGDEPBAR ;  /* 0x00000000000079af */ /* 0x000e220000000000 */
[----:B------:R-:W-:Y:S02]  /*09d0*/  IMAD.X R9, RZ, RZ, R33, P0 ;  /* 0x000000ffff097224 */ /* 0x000fe400000e0621 */
[C---:B------:R-:W-:Y:S01]  /*09e0*/  LOP3.LUT R40, R12.reuse, 0x2000002, RZ, 0xfc, !PT ;  /* 0x020000020c287812 */ /* 0x040fe200078efcff */
[----:B------:R-:W-:Y:S01]  /*09f0*/  BAR.SYNC.DEFER_BLOCKING 0x0 ;  /* 0x0000000000007b1d */ /* 0x000fe20000010000 */
[----:B------:R-:W-:Y:S01]  /*0a00*/  LOP3.LUT R42, R12, 0x2000004, RZ, 0xfc, !PT ;  /* 0x020000040c2a7812 */ /* 0x000fe200078efcff */
[----:B------:R-:W-:-:S04]  /*0a10*/  IMAD.X R18, RZ, RZ, R17, P1 ;  /* 0x000000ffff127224 */ /* 0x000fc800008e0611 */
[----:B------:R-:W-:Y:S01]  /*0a20*/  @!PT LDS RZ, [RZ] ;  /* 0x00000000fffff984 */ /* 0x000fe20000000800 */
[----:B------:R-:W-:Y:S01]  /*0a30*/  @!PT LDS RZ, [RZ] ;  /* 0x00000000fffff984 */ /* 0x000fe20000000800 */
[----:B------:R-:W-:Y:S01]  /*0a40*/  @!PT LDS RZ, [RZ] ;  /* 0x00000000fffff984 */ /* 0x000fe20000000800 */
[----:B------:R2:W-:Y:S04]  /*0a50*/  LDGSTS.E.BYPASS.128 [R31+0x2000], desc[UR26][R20.64+0x80] ;  /* 0x02000080141f7fae */ /* 0x0005e8000b901c5a */
[----:B------:R3:W-:Y:S04]  /*0a60*/  LDGSTS.E.BYPASS.128 [R19+0x2000], desc[UR26][R22.64+0x80] ;  /* 0x0200008016137fae */ /* 0x0007e8000b901c5a */
[----:B------:R-:W0:Y:S04]  /*0a70*/  LDGDEPBAR ;  /* 0x00000000000079af */ /* 0x000e280000000000 */
[----:B------:R4:W-:Y:S01]  /*0a80*/  LDGSTS.E.BYPASS.128 [R31+0x8000], desc[UR26][R16.64+0x80] ;  /* 0x08000080101f7fae */ /* 0x0009e2000b901c5a */
[----:B--2---:R-:W-:-:S03]  /*0a90*/  SHF.R.U32.HI R20, RZ, 0x3, R0 ;  /* 0x00000003ff147819 */ /* 0x004fc60000011600 */
[----:B------:R2:W-:Y:S01]  /*0aa0*/  LDGSTS.E.BYPASS.128 [R19+0x8000], desc[UR26][R32.64+0x80] ;  /* 0x0800008020137fae */ /* 0x0005e2000b901c5a */
[C---:B---3--:R-:W-:Y:S02]  /*0ab0*/  LOP3.LUT R22, R12.reuse, 0x2000000, RZ, 0xfc, !PT ;  /* 0x020000000c167812 */ /* 0x048fe400078efcff */
[----:B------:R-:W-:Y:S01]  /*0ac0*/  LOP3.LUT R12, R12, 0x2000006, RZ, 0xfc, !PT ;  /* 0x020000060c0c7812 */ /* 0x000fe200078efcff */
[----:B------:R-:W0:Y:S01]  /*0ad0*/  LDGDEPBAR ;  /* 0x00000000000079af */ /* 0x000e220000000000 */
[----:B----4-:R-:W-:Y:S02]  /*0ae0*/  CS2R R30, SRZ ;  /* 0x00000000001e7805 */ /* 0x010fe4000001ff00 */
[----:B-12---:R-:W-:Y:S02]  /*0af0*/  SHF.R.U32.HI R19, RZ, 0x5, R0 ;  /* 0x00000005ff137819 */ /* 0x006fe40000011600 */
[----:B------:R-:W-:Y:S02]  /*0b00*/  CS2R R32, SRZ ;  /* 0x0000000000207805 */ /* 0x000fe4000001ff00 */
[----:B------:R-:W-:-:S07]  /*0b10*/  LOP3.LUT R21, R19, 0x7fffffc, RZ, 0xc0, !PT ;  /* 0x07fffffc13157812 */ /* 0x000fce00078ec0ff */
.L_x_0:
[----:B------:R-:W-:Y:S01]  /*0b20*/  UIADD3 UR23, UR23, 0x1, URZ ;  /* 0x0000000117177890 */ /* 0x000fe2000fffe03f */
[----:B-1----:R-:W-:Y:S01]  /*0b30*/  IMAD.MOV.U32 R16, RZ, RZ, R22 ;  /* 0x000000ffff107224 */ /* 0x002fe200078e0016 */
[----:B------:R-:W-:Y:S01]  /*0b40*/  UMOV UR5, URZ ;  /* 0x0000003f00057c82 */ /* 0x000fe20008000000 */
[----:B------:R-:W-:Y:S01]  /*0b50*/  IMAD.MOV.U32 R23, RZ, RZ, 0x40000040 ;  /* 0x40000040ff177424 */ /* 0x000fe200078e00ff */
[----:B------:R-:W-:Y:S01]  /*0b60*/  UISETP.GE.AND UP0, UPT, UR23, 0x3, UPT ;  /* 0x000000031700788c */ /* 0x000fe2000bf06270 */
[----:B------:R-:W-:Y:S01]  /*0b70*/  IMAD.MOV.U32 R41, RZ, RZ, 0x40000040 ;  /* 0x40000040ff297424 */ /* 0x000fe200078e00ff */
[----:B------:R-:W-:-:S04]  /*0b80*/  DEPBAR.LE SB0, 0x2 ;  /* 0x000080800000791a */ /* 0x000fc80000000000 */
[----:B------:R-:W-:Y:S01]  /*0b90*/  USEL UR23, UR23, URZ, !UP0 ;  /* 0x0000003f17177287 */ /* 0x000fe2000c000000 */
[----:B------:R-:W-:Y:S01]  /*0ba0*/  IMAD.MOV.U32 R43, RZ, RZ, 0x40000040 ;  /* 0x40000040ff2b7424 */ /* 0x000fe200078e00ff */
[----:B------:R-:W-:Y:S01]  /*0bb0*/  BAR.SYNC.DEFER_BLOCKING 0x0 ;  /* 0x0000000000007b1d */ /* 0x000fe20000010000 */
[----:B------:R-:W-:Y:S02]  /*0bc0*/  UIADD3 UR24, UR24, 0x40, URZ ;  /* 0x0000004018187890 */ /* 0x000fe4000fffe03f */
[----:B------:R-:W-:Y:S02]  /*0bd0*/  ULEA UR8, UR23, UR7, 0xd ;  /* 0x0000000717087291 */ /* 0x000fe4000f8e683f */
[----:B------:R-:W-:Y:S02]  /*0be0*/  UIADD3 UR22, UR22, 0x1, URZ ;  /* 0x0000000116167890 */ /* 0x000fe4000fffe03f */
[----:B------:R-:W-:Y:S02]  /*0bf0*/  UIADD3 UR4, UR8, 0x6000, URZ ;  /* 0x0000600008047890 */ /* 0x000fe4000fffe03f */
[----:B------:R-:W-:-:S02]  /*0c00*/  USHF.R.U32.HI UR8, URZ, 0x4, UR8 ;  /* 0x000000043f087899 */ /* 0x000fc40008011608 */
[----:B------:R-:W-:Y:S02]  /*0c10*/  USHF.R.U32.HI UR4, URZ, 0x4, UR4 ;  /* 0x000000043f047899 */ /* 0x000fe40008011604 */
[----:B------:R-:W-:Y:S02]  /*0c20*/  ULOP3.LUT UR8, UR8, 0x3fff, URZ, 0xc0, !UPT ;  /* 0x00003fff08087892 */ /* 0x000fe4000f8ec03f */
[----:B------:R-:W-:Y:S01]  /*0c30*/  ULOP3.LUT UR4, UR4, 0x3fff, URZ, 0xc0, !UPT ;  /* 0x00003fff04047892 */ /* 0x000fe2000f8ec03f */
[----:B------:R-:W-:Y:S01]  /*0c40*/  UMOV UR12, 0x2000002 ;  /* 0x02000002000c7882 */ /* 0x000fe20000000000 */
[----:B------:R-:W-:Y:S01]  /*0c50*/  UMOV UR13, 0x40000040 ;  /* 0x40000040000d7882 */ /* 0x000fe20000000000 */
[----:B------:R-:W-:-:S04]  /*0c60*/  UISETP.GE.AND UP1, UPT, UR22, 0x3, UPT ;  /* 0x000000031600788c */ /* 0x000fc8000bf26270 */
[----:B------:R-:W-:Y:S01]  /*0c70*/  UMOV UR9, UR4 ;  /* 0x0000000400097c82 */ /* 0x000fe20008000000 */
[----:B------:R-:W-:Y:S01]  /*0c80*/  USEL UR22, UR22, URZ, !UP1 ;  /* 0x0000003f16167287 */ /* 0x000fe2000c800000 */
[----:B------:R-:W-:Y:S01]  /*0c90*/  IADD3 R16, P0, R16, UR9, RZ ;  /* 0x0000000910107c10 */ /* 0x000fe2000ff1e0ff */
[----:B------:R-:W-:Y:S01]  /*0ca0*/  UMOV UR9, UR5 ;  /* 0x0000000500097c82 */ /* 0x000fe20008000000 */
[----:B------:R-:W-:Y:S02]  /*0cb0*/  WARPGROUP.ARRIVE ;  /* 0x00000000000079c5 */ /* 0x000fe40000000000 */
[----:B------:R-:W-:Y:S01]  /*0cc0*/  R2UR UR18, R16 ;  /* 0x00000000101272ca */ /* 0x000fe200000e0000 */
[----:B------:R-:W-:Y:S01]  /*0cd0*/  IMAD.MOV.U32 R16, RZ, RZ, R40 ;  /* 0x000000ffff107224 */ /* 0x000fe200078e0028 */
[----:B------:R-:W-:Y:S01]  /*0ce0*/  IADD3.X R17, R23, UR9, RZ, P0, !PT ;  /* 0x0000000917117c10 */ /* 0x000fe200087fe4ff */
[----:B------:R-:W-:-:S03]  /*0cf0*/  UMOV UR9, UR4 ;  /* 0x0000000400097c82 */ /* 0x000fc60008000000 */
[----:B------:R-:W-:Y:S01]  /*0d00*/  IADD3 R16, P0, R16, UR9, RZ ;  /* 0x0000000910107c10 */ /* 0x000fe2000ff1e0ff */
[----:B------:R-:W-:Y:S01]  /*0d10*/  UMOV UR9, UR5 ;  /* 0x0000000500097c82 */ /* 0x000fe20008000000 */
[----:B------:R-:W-:Y:S02]  /*0d20*/  R2UR UR19, R17 ;  /* 0x00000000111372ca */ /* 0x000fe400000e0000 */
        /* <DEDUP_REMOVED lines=9> */
[----:B------:R-:W-:-:S03]  /*0dc0*/  IADD3.X R17, R43, UR9, RZ, P0, !PT ;  /* 0x000000092b117c10 */ /* 0x000fc600087fe4ff */
[----:B------:R-:W-:Y:S01]  /*0dd0*/  IMAD.MOV.U32 R23, RZ, RZ, R16 ;  /* 0x000000ffff177224 */ /* 0x000fe200078e0010 */
[----:B------:R-:W-:Y:S01]  /*0de0*/  R2UR UR11, R17 ;  /* 0x00000000110b72ca */ /* 0x000fe200000e0000 */
[----:B------:R-:W1:Y:S01]  /*0df0*/  SHFL.IDX PT, R16, R21, RZ, 0x1f ;  /* 0x00001fff15107589 */ /* 0x000e6200000e0000 */
[----:B------:R-:W-:Y:S01]  /*0e00*/  IMAD.MOV.U32 R17, RZ, RZ, 0x40000040 ;  /* 0x40000040ff117424 */ /* 0x000fe200078e00ff */
[----:B-1----:R-:W-:-:S13]  /*0e10*/  R2UR UR9, R16 ;  /* 0x00000000100972ca */ /* 0x002fda00000e0000 */
[----:B------:R-:W-:-:S04]  /*0e20*/  USHF.L.U32 UR9, UR9, 0x7, URZ ;  /* 0x0000000709097899 */ /* 0x000fc8000800063f */
[----:B------:R-:W-:-:S04]  /*0e30*/  ULOP3.LUT UR9, UR9, 0x180, URZ, 0xc0, !UPT ;  /* 0x0000018009097892 */ /* 0x000fc8000f8ec03f */
[----:B------:R-:W-:-:S03]  /*0e40*/  UIADD3 UR20, UP0, UR9, UR8, URZ ;  /* 0x0000000809147290 */ /* 0x000fc6000ff1e03f */
[----:B------:R-:W-:Y:S01]  /*0e50*/  UMOV UR8, 0x2000004 ;  /* 0x0200000400087882 */ /* 0x000fe20000000000 */
[----:B------:R-:W-:Y:S02]  /*0e60*/  UIADD3.X UR21, URZ, URZ, URZ, UP0, !UPT ;  /* 0x0000003f3f157290 */ /* 0x000fe400087fe43f */
[----:B------:R-:W-:Y:S02]  /*0e70*/  ULOP3.LUT UR16, UR20, 0x2000000, URZ, 0xfc, !UPT ;  /* 0x0200000014107892 */ /* 0x000fe4000f8efc3f */
[----:B------:R-:W-:Y:S02]  /*0e80*/  ULOP3.LUT UR17, UR21, 0x40000040, URZ, 0xfc, !UPT ;  /* 0x4000004015117892 */ /* 0x000fe4000f8efc3f */
[----:B------:R-:W-:Y:S01]  /*0e90*/  UIADD3.64 UR12, UR20, UR12, URZ ;  /* 0x0000000c140c7297 */ /* 0x000fe2000fffe03f */
[----:B------:R-:W-:Y:S01]  /*0ea0*/  UMOV UR9, 0x40000040 ;  /* 0x4000004000097882 */ /* 0x000fe20000000000 */
[----:B------:R-:W-:Y:S02]  /*0eb0*/  UISETP.GE.U32.AND UP0, UPT, UR24, 0x3b80, UPT ;  /* 0x00003b801800788c */ /* 0x000fe4000bf06070 */
[----:B------:R-:W-:-:S03]  /*0ec0*/  UIADD3.64 UR8, UR20, UR8, URZ ;  /* 0x0000000814087297 */ /* 0x000fc6000fffe03f */
[----:B------:R-:W-:Y:S04]  /*0ed0*/  HGMMA.64x32x16.F32.BF16 R24, gdesc[UR16], R24 ;  /* 0x00600000101879f0 */ /* 0x000fe80008701818 */
[----:B------:R-:W-:Y:S04]  /*0ee0*/  HGMMA.64x32x16.F32.BF16 R24, gdesc[UR12], R24 ;  /* 0x006000000c1879f0 */ /* 0x000fe80008701818 */
[----:B------:R-:W-:Y:S01]  /*0ef0*/  HGMMA.64x32x16.F32.BF16 R24, gdesc[UR8], R24 ;  /* 0x00600000081879f0 */ /* 0x000fe20008701818 */
[----:B------:R-:W-:Y:S01]  /*0f00*/  UMOV UR8, UR4 ;  /* 0x0000000400087c82 */ /* 0x000fe20008000000 */
[----:B------:R-:W-:Y:S01]  /*0f10*/  UMOV UR9, 0x40000040 ;  /* 0x4000004000097882 */ /* 0x000fe20000000000 */
[----:B------:R-:W-:Y:S01]  /*0f20*/  IADD3 R16, P0, R23, UR8, RZ ;  /* 0x0000000817107c10 */ /* 0x000fe2000ff1e0ff */
[----:B------:R-:W-:Y:S01]  /*0f30*/  UMOV UR8, 0x2000006 ;  /* 0x0200000600087882 */ /* 0x000fe20000000000 */
[----:B------:R-:W-:-:S02]  /*0f40*/  ULEA UR4, UR22, UR7, 0xd ;  /* 0x0000000716047291 */ /* 0x000fc4000f8e683f */
[----:B------:R-:W-:Y:S01]  /*0f50*/  IADD3.X R17, R17, UR5, RZ, P0, !PT ;  /* 0x0000000511117c10 */ /* 0x000fe200087fe4ff */
[----:B------:R-:W-:Y:S01]  /*0f60*/  UIADD3.64 UR8, UR20, UR8, URZ ;  /* 0x0000000814087297 */ /* 0x000fe2000fffe03f */
[----:B------:R-:W-:Y:S01]  /*0f70*/  R2UR UR10, R16 ;  /* 0x00000000100a72ca */ /* 0x000fe200000e0000 */
[----:B------:R-:W-:Y:S01]  /*0f80*/  IMAD.MOV.U32 R16, RZ, RZ, R13 ;  /* 0x000000ffff107224 */ /* 0x000fe200078e000d */
[----:B------:R-:W-:Y:S01]  /*0f90*/  R2UR UR11, R17 ;  /* 0x00000000110b72ca */ /* 0x000fe200000e0000 */
[----:B------:R-:W-:Y:S01]  /*0fa0*/  IMAD.MOV.U32 R17, RZ, RZ, R18 ;  /* 0x000000ffff117224 */ /* 0x000fe200078e0012 */
[----:B------:R-:W-:Y:S01]  /*0fb0*/  PLOP3.LUT P0, PT, PT, PT, UP0, 0x80, 0x0 ;  /* 0x000000000000781c */ /* 0x000fe20003f0f008 */
[----:B------:R-:W-:Y:S01]  /*0fc0*/  UISETP.GE.U32.AND UP0, UPT, UR24, 0x3bc0, UPT ;  /* 0x00003bc01800788c */ /* 0x000fe2000bf06070 */
[----:B------:R-:W-:Y:S02]  /*0fd0*/  LEA R41, R6, UR4, 0x1 ;  /* 0x0000000406297c11 */ /* 0x000fe4000f8e08ff */
[----:B------:R-:W-:-:S02]  /*0fe0*/  LEA R23, R7, UR4, 0x1 ;  /* 0x0000000407177c11 */ /* 0x000fc4000f8e08ff */
[----:B------:R-:W-:Y:S02]  /*0ff0*/  IADD3 R13, P1, R13, 0x80, RZ ;  /* 0x000000800d0d7810 */ /* 0x000fe40007f3e0ff */
[----:B------:R-:W-:-:S03]  /*1000*/  PLOP3.LUT P4, PT, PT, PT, UP0, 0x80, 0x0 ;  /* 0x000000000000781c */ /* 0x000fc60003f8f008 */
[----:B------:R-:W-:Y:S01]  /*1010*/  IMAD.X R18, RZ, RZ, R18, P1 ;  /* 0x000000ffff127224 */ /* 0x000fe200008e0612 */
[----:B------:R-:W-:Y:S03]  /*1020*/  HGMMA.64x32x16.F32.BF16 R24, gdesc[UR8], R24, gsb0 ;  /* 0x00600000081879f0 */ /* 0x000fe60008001818 */
[----:B------:R-:W-:Y:S02]  /*1030*/  WARPGROUP.DEPBAR.LE gsb0, 0x1 ;  /* 0x00008000000079c5 */ /* 0x000fe40000010100 */
[----:B------:R-:W-:Y:S06]  /*1040*/  BAR.SYNC.DEFER_BLOCKING 0x0 ;  /* 0x0000000000007b1d */ /* 0x000fec0000010000 */
[----:B------:R-:W-:Y:S01]  /*1050*/  @!PT LDS RZ, [RZ] ;  /* 0x00000000fffff984 */ /* 0x000fe20000000800 */
[----:B------:R-:W-:Y:S01]  /*1060*/  @!PT LDS RZ, [RZ] ;  /* 0x00000000fffff984 */ /* 0x000fe20000000800 */
[----:B------:R-:W-:Y:S01]  /*1070*/  @!PT LDS RZ, [RZ] ;  /* 0x00000000fffff984 */ /* 0x000fe20000000800 */
[----:B------:R1:W-:Y:S04]  /*1080*/  LDGSTS.E.BYPASS.128 [R41], desc[UR26][R10.64], !P0 ;  /* 0x000000000a297fae */ /* 0x0003e8000c101c5a */
[----:B------:R2:W-:Y:S04]  /*1090*/  LDGSTS.E.BYPASS.128 [R23], desc[UR26][R14.64], !P0 ;  /* 0x000000000e177fae */ /* 0x0005e8000c101c5a */
[----:B------:R-:W0:Y:S04]  /*10a0*/  LDGDEPBAR ;  /* 0x00000000000079af */ /* 0x000e280000000000 */
[----:B------:R3:W-:Y:S01]  /*10b0*/  LDGSTS.E.BYPASS.128 [R41+0x6000], desc[UR26][R16.64], !P0 ;  /* 0x0600000010297fae */ /* 0x0007e2000c101c5a */
[----:B-1----:R-:W-:-:S02]  /*10c0*/  IADD3 R10, P3, R10, 0x80, RZ ;  /* 0x000000800a0a7810 */ /* 0x002fc40007f7e0ff */
[----:B--2---:R-:W-:-:S03]  /*10d0*/  IADD3 R14, P2, R14, 0x80, RZ ;  /* 0x000000800e0e7810 */ /* 0x004fc60007f5e0ff */
[----:B------:R-:W-:Y:S02]  /*10e0*/  IMAD.X R11, RZ, RZ, R11, P3 ;  /* 0x000000ffff0b7224 */ /* 0x000fe400018e060b */
[----:B------:R-:W-:Y:S02]  /*10f0*/  IMAD.X R15, RZ, RZ, R15, P2 ;  /* 0x000000ffff0f7224 */ /* 0x000fe400010e060f */
[----:B---3--:R-:W-:Y:S02]  /*1100*/  IMAD.MOV.U32 R16, RZ, RZ, R44 ;  /* 0x000000ffff107224 */ /* 0x008fe400078e002c */
[----:B------:R-:W-:-:S05]  /*1110*/  IMAD.MOV.U32 R17, RZ, RZ, R9 ;  /* 0x000000ffff117224 */ /* 0x000fca00078e0009 */
[----:B------:R1:W-:Y:S01]  /*1120*/  LDGSTS.E.BYPASS.128 [R23+0x6000], desc[UR26][R16.64], !P0 ;  /* 0x0600000010177fae */ /* 0x0003e2000c101c5a */
[----:B------:R-:W-:-:S03]  /*1130*/  IADD3 R44, P0, R44, 0x80, RZ ;  /* 0x000000802c2c7810 */ /* 0x000fc60007f1e0ff */
[----:B------:R-:W0:Y:S02]  /*1140*/  LDGDEPBAR ;  /* 0x00000000000079af */ /* 0x000e240000000000 */
[----:B------:R-:W-:Y:S01]  /*1150*/  IMAD.X R9, RZ, RZ, R9, P0 ;  /* 0x000000ffff097224 */ /* 0x000fe200000e0609 */
[----:B------:R-:W-:Y:S07]  /*1160*/  @!P4 BRA `(.L_x_0) ;  /* 0xfffffff8006cc947 */ /* 0x000fee000383ffff */
[----:B------:R-:W-:Y:S02]  /*1170*/  WARPGROUP.DEPBAR.LE gsb0, 0x0 ;  /* 0x00008000000079c5 */ /* 0x000fe40000010000 */
[----:B------:R-:W-:-:S04]  /*1180*/  DEPBAR.LE SB0, 0x0 ;  /* 0x000080000000791a */ /* 0x000fc80000000000 */
[----:B------:R-:W-:Y:S01]  /*1190*/  IMAD.SHL.U32 R6, R20, 0x4, RZ ;  /* 0x0000000414067824 */ /* 0x000fe200078e00ff */
[----:B------:R-:W-:Y:S01]  /*11a0*/  SHF.R.U32.HI R9, RZ, 0x2, R0 ;  /* 0x00000002ff097819 */ /* 0x000fe20000011600 */
[----:B------:R-:W-:Y:S01]  /*11b0*/  IMAD.SHL.U32 R7, R19, 0x10, RZ ;  /* 0x0000001013077824 */ /* 0x000fe200078e00ff */
[----:B------:R-:W-:Y:S01]  /*11c0*/  F2FP.BF16.F32.PACK_AB R24, R25, R24 ;  /* 0x000000181918723e */ /* 0x000fe200000010ff */
[----:B------:R-:W-:Y:S01]  /*11d0*/  IMAD.SHL.U32 R19, R19, 0x4, RZ ;  /* 0x0000000413137824 */ /* 0x000fe200078e00ff */
[----:B------:R-:W-:Y:S02]  /*11e0*/  LOP3.LUT R6, R6, 0x8, RZ, 0xc0, !PT ;  /* 0x0000000806067812 */ /* 0x000fe400078ec0ff */
[----:B------:R-:W-:Y:S02]  /*11f0*/  LOP3.LUT R7, R7, 0x30, RZ, 0xc0, !PT ;  /* 0x0000003007077812 */ /* 0x000fe400078ec0ff */
[----:B------:R-:W-:Y:S02]  /*1200*/  LOP3.LUT R19, R19, 0x1c, RZ, 0xc0, !PT ;  /* 0x0000001c13137812 */ /* 0x000fe400078ec0ff */
[----:B------:R-:W-:-:S02]  /*1210*/  LOP3.LUT R6, R6, 0x20, R9, 0xf8, !PT ;  /* 0x0000002006067812 */ /* 0x000fc400078ef809 */
[----:B------:R-:W-:Y:S02]  /*1220*/  LOP3.LUT R7, R7, 0xf, R0, 0xf8, !PT ;  /* 0x0000000f07077812 */ /* 0x000fe400078ef800 */
[----:B------:R-:W-:Y:S02]  /*1230*/  LOP3.LUT R19, R19, 0x3, R20, 0xf8, !PT ;  /* 0x0000000313137812 */ /* 0x000fe400078ef814 */
[----:B------:R-:W-:Y:S01]  /*1240*/  F2FP.BF16.F32.PACK_AB R25, R27, R26 ;  /* 0x0000001a1b19723e */ /* 0x000fe200000010ff */
[----:B------:R-:W-:Y:S01]  /*1250*/  IMAD R6, R7, 0x48, R6 ;  /* 0x0000004807067824 */ /* 0x000fe200078e0206 */
[----:B------:R-:W-:Y:S01]  /*1260*/  F2FP.BF16.F32.PACK_AB R32, R33, R32 ;  /* 0x000000202120723e */ /* 0x000fe200000010ff */
[----:B------:R-:W-:Y:S01]  /*1270*/  IMAD R19, R19, 0x48, R8 ;  /* 0x0000004813137824 */ /* 0x000fe200078e0208 */
[----:B------:R-:W-:Y:S02]  /*1280*/  F2FP.BF16.F32.PACK_AB R26, R29, R28 ;  /* 0x0000001c1d1a723e */ /* 0x000fe400000010ff */
[----:B------:R-:W-:-:S02]  /*1290*/  F2FP.BF16.F32.PACK_AB R27, R31, R30 ;  /* 0x0000001e1f1b723e */ /* 0x000fc400000010ff */
[----:B------:R-:W-:Y:S02]  /*12a0*/  F2FP.BF16.F32.PACK_AB R33, R35, R34 ;  /* 0x000000222321723e */ /* 0x000fe400000010ff */
[----:B------:R-:W-:Y:S01]  /*12b0*/  LEA R8, R6, UR7, 0x1 ;  /* 0x0000000706087c11 */ /* 0x000fe2000f8e08ff */
[----:B------:R-:W-:Y:S01]  /*12c0*/  BAR.SYNC.DEFER_BLOCKING 0x0 ;  /* 0x0000000000007b1d */ /* 0x000fe20000010000 */
[----:B------:R-:W-:Y:S02]  /*12d0*/  F2FP.BF16.F32.PACK_AB R34, R37, R36 ;  /* 0x000000242522723e */ /* 0x000fe400000010ff */
[----:B------:R-:W-:Y:S02]  /*12e0*/  F2FP.BF16.F32.PACK_AB R35, R39, R38 ;  /* 0x000000262723723e */ /* 0x000fe400000010ff */
[----:B------:R-:W-:-:S03]  /*12f0*/  LEA R19, R19, UR7, 0x1 ;  /* 0x0000000713137c11 */ /* 0x000fc6000f8e08ff */
[----:B------:R-:W2:Y:S01]  /*1300*/  LDC.64 R6, c[0x0][0x220] ;  /* 0x00008800ff067b82 */ /* 0x000ea20000000a00 */
[----:B------:R-:W-:-:S04]  /*1310*/  LOP3.LUT R0, R4, 0x38, R5, 0xf8, !PT ;  /* 0x0000003804007812 */ /* 0x000fc800078ef805 */
[----:B------:R-:W-:Y:S01]  /*1320*/  ISETP.GE.AND P0, PT, R0, 0xc00, PT ;  /* 0x00000c000000780c */ /* 0x000fe20003f06270 */
[----:B------:R-:W-:-:S03]  /*1330*/  IMAD R5, R2, 0xc00, R0 ;  /* 0x00000c0002057824 */ /* 0x000fc600078e0200 */
[----:B------:R-:W-:Y:S02]  /*1340*/  ISETP.LT.AND P1, PT, R2, UR6, !P0 ;  /* 0x0000000602007c0c */ /* 0x000fe4000c721270 */
[----:B------:R-:W-:Y:S01]  /*1350*/  ISETP.LT.AND P0, PT, R3, UR6, !P0 ;  /* 0x0000000603007c0c */ /* 0x000fe2000c701270 */
[----:B------:R-:W-:Y:S04]  /*1360*/  STSM.16.M88.4 [R8], R24 ;  /* 0x0000001808007844 */ /* 0x000fe80000000200 */
[----:B------:R-:W-:Y:S01]  /*1370*/  STSM.16.M88.4 [R8+0x20], R32 ;  /* 0x0000202008007844 */ /* 0x000fe20000000200 */
[----:B--2---:R-:W-:Y:S01]  /*1380*/  IMAD.WIDE R4, R5, 0x2, R6 ;  /* 0x0000000205047825 */ /* 0x004fe200078e0206 */
[----:B------:R-:W-:Y:S06]  /*1390*/  BAR.SYNC.DEFER_BLOCKING 0x0 ;  /* 0x0000000000007b1d */ /* 0x000fec0000010000 */
[----:B------:R-:W2:Y:S04]  /*13a0*/  LDS.128 R12, [R19] ;  /* 0x00000000130c7984 */ /* 0x000ea80000000c00 */
[----:B--2---:R2:W-:Y:S01]  /*13b0*/  @P1 STG.E.128 desc[UR26][R4.64], R12 ;  /* 0x0000000c04001986 */ /* 0x0045e2000c101d1a */
[----:B------:R-:W-:Y:S05]  /*13c0*/  @!P0 EXIT ;  /* 0x000000000000894d */ /* 0x000fea0003800000 */
[----:B-1----:R-:W1:Y:S01]  /*13d0*/  LDS.128 R16, [R19+0x1200] ;  /* 0x0012000013107984 */ /* 0x002e620000000c00 */
[----:B------:R-:W-:-:S04]  /*13e0*/  IMAD R3, R3, 0xc00, R0 ;  /* 0x00000c0003037824 */ /* 0x000fc800078e0200 */
[----:B------:R-:W-:-:S05]  /*13f0*/  IMAD.WIDE R6, R3, 0x2, R6 ;  /* 0x0000000203067825 */ /* 0x000fca00078e0206 */
[----:B-1----:R-:W-:Y:S01]  /*1400*/  STG.E.128 desc[UR26][R6.64], R16 ;  /* 0x0000001006007986 */ /* 0x002fe2000c101d1a */
[----:B------:R-:W-:Y:S05]  /*1410*/  EXIT ;  /* 0x000000000000794d */ /* 0x000fea0003800000 */
.L_x_1:
[----:B------:R-:W-:-:S00]  /*1420*/  BRA `(.L_x_1) ;  /* 0xfffffffc00fc7947 */ /* 0x000fc0000383ffff */
[----:B------:R-:W-:-:S00]  /*1430*/  NOP ;  /* 0x0000000000007918 */ /* 0x000fc00000000000 */
        /* <DEDUP_REMOVED lines=12> */
.L_x_2:


//--------------------- .nv.shared.triton_mm      --------------------------
	.section	.nv.shared.triton_mm,"aw",@nobits
	.sectionflags	@""
	.align	16
	.zero		1024


//--------------------- .nv.constant0.triton_mm   --------------------------
	.section	.nv.constant0.triton_mm,"a",@progbits
	.sectionflags	@""
	.align	4
.nv.constant0.triton_mm:
	.zero		556
